//
// Generated by NVIDIA NVVM Compiler
//
// Compiler Build ID: CL-36424714
// Cuda compilation tools, release 13.0, V13.0.88
// Based on NVVM 20.0.0
//

.version 9.0
.target sm_100
.address_size 64

	// .globl	_Z8cuda_addPfS_S_i

.visible .entry _Z8cuda_addPfS_S_i(
	.param .u64 .ptr .align 1 _Z8cuda_addPfS_S_i_param_0,
	.param .u64 .ptr .align 1 _Z8cuda_addPfS_S_i_param_1,
	.param .u64 .ptr .align 1 _Z8cuda_addPfS_S_i_param_2,
	.param .u32 _Z8cuda_addPfS_S_i_param_3
)
{
	.reg .pred 	%p<2>;
	.reg .b32 	%r<6>;
	.reg .b32 	%f<4>;
	.reg .b64 	%rd<7>;

	ld.param.u64 	%rd1, [_Z8cuda_addPfS_S_i_param_0];
	ld.param.u64 	%rd2, [_Z8cuda_addPfS_S_i_param_1];
	ld.param.u64 	%rd3, [_Z8cuda_addPfS_S_i_param_2];
	ld.param.u32 	%r1, [_Z8cuda_addPfS_S_i_param_3];
	mov.u32 	%r2, %ctaid.x;
	mov.u32 	%r3, %ntid.x;
	mov.u32 	%r4, %tid.x;
	mad.lo.s32 	%r5, %r2, %r3, %r4;
	setp.ge.s32 	%p1, %r5, %r1;
	@%p1 bra 	$L__BB0_2;
	cvta.to.global.u64 	%rd4, %rd1;
	cvta.to.global.u64 	%rd5, %rd2;
	cvta.to.global.u64 	%rd6, %rd3;
	ld.global.f32 	%f1, [%rd4];
	ld.global.f32 	%f2, [%rd5];
	add.f32 	%f3, %f1, %f2;
	st.global.f32 	[%rd6], %f3;
$L__BB0_2:
	ret;

}


// ===== COMPILED SASS (sm_100) =====

	.target	sm_100

	.elftype	@"ET_EXEC"


//--------------------- .note.nv.tkinfo           --------------------------
	.section	.note.nv.tkinfo,"",@"SHT_NOTE"
	.sectionflags	@"SHF_NOTE_NV_TKINFO"
	.tkinfo
        /*0018*/ 	.word	0x00000002
        /*0030*/ 	.string	""
        /*0030*/ 	.string	"ptxas"
        /*0030*/ 	.string	"Cuda compilation tools, release 13.0, V13.0.88"
        /*0030*/ 	.string	"Build cuda_13.0.r13.0/compiler.36424714_0"
        /*0030*/ 	.string	"-arch sm_100 -m 64 "



//--------------------- .note.nv.cuinfo           --------------------------
	.section	.note.nv.cuinfo,"",@"SHT_NOTE"
	.sectionflags	@"SHF_NOTE_NV_CUINFO"
        /*0018*/ 	.short	0x0002
        /*001a*/ 	.short	0x0064
        /*001c*/ 	.short	0x0082
	.zero		2


//--------------------- .nv.info                  --------------------------
	.section	.nv.info,"",@"SHT_CUDA_INFO"
	.align	4


	//----- nvinfo : EIATTR_REGCOUNT
	.align		4
        /*0000*/ 	.byte	0x04, 0x2f
        /*0002*/ 	.short	(.L_1 - .L_0)
	.align		4
.L_0:
        /*0004*/ 	.word	index@(_Z8cuda_addPfS_S_i)
        /*0008*/ 	.word	0x0000000c


	//----- nvinfo : EIATTR_FRAME_SIZE
	.align		4
.L_1:
        /*000c*/ 	.byte	0x04, 0x11
        /*000e*/ 	.short	(.L_3 - .L_2)
	.align		4
.L_2:
        /*0010*/ 	.word	index@(_Z8cuda_addPfS_S_i)
        /*0014*/ 	.word	0x00000000


	//----- nvinfo : EIATTR_MIN_STACK_SIZE
	.align		4
.L_3:
        /*0018*/ 	.byte	0x04, 0x12
        /*001a*/ 	.short	(.L_5 - .L_4)
	.align		4
.L_4:
        /*001c*/ 	.word	index@(_Z8cuda_addPfS_S_i)
        /*0020*/ 	.word	0x00000000
.L_5:


//--------------------- .nv.compat                --------------------------
	.section	.nv.compat,"",@"SHT_CUDA_COMPAT_INFO"
	.align	4
        /*0000*/ 	.byte	0x02, 0x09, 0x00, 0x00, 0x02, 0x02, 0x01, 0x00, 0x02, 0x05, 0x05, 0x00, 0x03, 0x07, 0x01, 0x01
        /*0010*/ 	.byte	0x02, 0x03, 0x00, 0x00, 0x02, 0x06, 0x01, 0x00, 0x04, 0x0b, 0x08, 0x00, 0x09, 0x00, 0x00, 0x00
        /*0020*/ 	.byte	0x00, 0x00, 0x00, 0x00


//--------------------- .nv.info._Z8cuda_addPfS_S_i --------------------------
	.section	.nv.info._Z8cuda_addPfS_S_i,"",@"SHT_CUDA_INFO"
	.sectionflags	@""
	.align	4


	//----- nvinfo : EIATTR_CUDA_API_VERSION
	.align		4
        /*0000*/ 	.byte	0x04, 0x37
        /*0002*/ 	.short	(.L_7 - .L_6)
.L_6:
        /*0004*/ 	.word	0x00000082


	//----- nvinfo : EIATTR_KPARAM_INFO
	.align		4
.L_7:
        /*0008*/ 	.byte	0x04, 0x17
        /*000a*/ 	.short	(.L_9 - .L_8)
.L_8:
        /*000c*/ 	.word	0x00000000
        /*0010*/ 	.short	0x0003
        /*0012*/ 	.short	0x0018
        /*0014*/ 	.byte	0x00, 0xf0, 0x11, 0x00


	//----- nvinfo : EIATTR_KPARAM_INFO
	.align		4
.L_9:
        /*0018*/ 	.byte	0x04, 0x17
        /*001a*/ 	.short	(.L_11 - .L_10)
.L_10:
        /*001c*/ 	.word	0x00000000
        /*0020*/ 	.short	0x0002
        /*0022*/ 	.short	0x0010
        /*0024*/ 	.byte	0x00, 0xf5, 0x21, 0x00


	//----- nvinfo : EIATTR_KPARAM_INFO
	.align		4
.L_11:
        /*0028*/ 	.byte	0x04, 0x17
        /*002a*/ 	.short	(.L_13 - .L_12)
.L_12:
        /*002c*/ 	.word	0x00000000
        /*0030*/ 	.short	0x0001
        /*0032*/ 	.short	0x0008
        /*0034*/ 	.byte	0x00, 0xf5, 0x21, 0x00


	//----- nvinfo : EIATTR_KPARAM_INFO
	.align		4
.L_13:
        /*0038*/ 	.byte	0x04, 0x17
        /*003a*/ 	.short	(.L_15 - .L_14)
.L_14:
        /*003c*/ 	.word	0x00000000
        /*0040*/ 	.short	0x0000
        /*0042*/ 	.short	0x0000
        /*0044*/ 	.byte	0x00, 0xf5, 0x21, 0x00


	//----- nvinfo : EIATTR_SPARSE_MMA_MASK
	.align		4
.L_15:
        /*0048*/ 	.byte	0x03, 0x50
        /*004a*/ 	.short	0x0000


	//----- nvinfo : EIATTR_MAXREG_COUNT
	.align		4
        /*004c*/ 	.byte	0x03, 0x1b
        /*004e*/ 	.short	0x00ff


	//----- nvinfo : EIATTR_MERCURY_ISA_VERSION
	.align		4
        /*0050*/ 	.byte	0x03, 0x5f
        /*0052*/ 	.short	0x0101


	//----- nvinfo : EIATTR_VRC_CTA_INIT_COUNT
	.align		4
        /*0054*/ 	.byte	0x02, 0x4a
	.zero		1
	.zero		1


	//----- nvinfo : EIATTR_EXIT_INSTR_OFFSETS
	.align		4
        /*0058*/ 	.byte	0x04, 0x1c
        /*005a*/ 	.short	(.L_17 - .L_16)


	//   ....[0]....
.L_16:
        /*005c*/ 	.word	0x00000070


	//   ....[1]....
        /*0060*/ 	.word	0x00000100


	//----- nvinfo : EIATTR_CBANK_PARAM_SIZE
	.align		4
.L_17:
        /*0064*/ 	.byte	0x03, 0x19
        /*0066*/ 	.short	0x001c


	//----- nvinfo : EIATTR_PARAM_CBANK
	.align		4
        /*0068*/ 	.byte	0x04, 0x0a
        /*006a*/ 	.short	(.L_19 - .L_18)
	.align		4
.L_18:
        /*006c*/ 	.word	index@(.nv.constant0._Z8cuda_addPfS_S_i)
        /*0070*/ 	.short	0x0380
        /*0072*/ 	.short	0x001c


	//----- nvinfo : EIATTR_SW_WAR
	.align		4
.L_19:
        /*0074*/ 	.byte	0x04, 0x36
        /*0076*/ 	.short	(.L_21 - .L_20)
.L_20:
        /*0078*/ 	.word	0x00000008
.L_21:


//--------------------- .nv.callgraph             --------------------------
	.section	.nv.callgraph,"",@"SHT_CUDA_CALLGRAPH"
	.align	4
	.sectionentsize	8
	.align		4
        /*0000*/ 	.word	0x00000000
	.align		4
        /*0004*/ 	.word	0xffffffff
	.align		4
        /*0008*/ 	.word	0x00000000
	.align		4
        /*000c*/ 	.word	0xfffffffe
	.align		4
        /*0010*/ 	.word	0x00000000
	.align		4
        /*0014*/ 	.word	0xfffffffd
	.align		4
        /*0018*/ 	.word	0x00000000
	.align		4
        /*001c*/ 	.word	0xfffffffc


//--------------------- .text._Z8cuda_addPfS_S_i  --------------------------
	.section	.text._Z8cuda_addPfS_S_i,"ax",@progbits
	.align	128
        .global         _Z8cuda_addPfS_S_i
        .type           _Z8cuda_addPfS_S_i,@function
        .size           _Z8cuda_addPfS_S_i,(.L_x_1 - _Z8cuda_addPfS_S_i)
        .other          _Z8cuda_addPfS_S_i,@"STO_CUDA_ENTRY STV_DEFAULT"
_Z8cuda_addPfS_S_i:
.text._Z8cuda_addPfS_S_i:
[----:B------:R-:W-:Y:S01]  /*0000*/  LDC R1, c[0x0][0x37c] ;  /* 0x0000df00ff017b82 */ /* 0x000fe20000000800 */
[----:B------:R-:W0:Y:S07]  /*0010*/  S2R R3, SR_TID.X ;  /* 0x0000000000037919 */ /* 0x000e2e0000002100 */
[----:B------:R-:W0:Y:S01]  /*0020*/  S2UR UR4, SR_CTAID.X ;  /* 0x00000000000479c3 */ /* 0x000e220000002500 */
[----:B------:R-:W1:Y:S07]  /*0030*/  LDCU UR5, c[0x0][0x398] ;  /* 0x00007300ff0577ac */ /* 0x000e6e0008000800 */
[----:B------:R-:W0:Y:S02]  /*0040*/  LDC R0, c[0x0][0x360] ;  /* 0x0000d800ff007b82 */ /* 0x000e240000000800 */
[----:B0-----:R-:W-:-:S05]  /*0050*/  IMAD R0, R0, UR4, R3 ;  /* 0x0000000400007c24 */ /* 0x001fca000f8e0203 */
[----:B-1----:R-:W-:-:S13]  /*0060*/  ISETP.GE.AND P0, PT, R0, UR5, PT ;  /* 0x0000000500007c0c */ /* 0x002fda000bf06270 */
[----:B------:R-:W-:Y:S05]  /*0070*/  @P0 EXIT ;  /* 0x000000000000094d */ /* 0x000fea0003800000 */
[----:B------:R-:W0:Y:S01]  /*0080*/  LDC.64 R2, c[0x0][0x380] ;  /* 0x0000e000ff027b82 */ /* 0x000e220000000a00 */
[----:B------:R-:W0:Y:S07]  /*0090*/  LDCU.64 UR4, c[0x0][0x358] ;  /* 0x00006b00ff0477ac */ /* 0x000e2e0008000a00 */
[----:B------:R-:W1:Y:S01]  /*00a0*/  LDC.64 R4, c[0x0][0x388] ;  /* 0x0000e200ff047b82 */ /* 0x000e620000000a00 */
[----:B0-----:R-:W2:Y:S04]  /*00b0*/  LDG.E R2, desc[UR4][R2.64] ;  /* 0x0000000402027981 */ /* 0x001ea8000c1e1900 */
[----:B-1----:R-:W2:Y:S03]  /*00c0*/  LDG.E R5, desc[UR4][R4.64] ;  /* 0x0000000404057981 */ /* 0x002ea6000c1e1900 */
[----:B------:R-:W0:Y:S01]  /*00d0*/  LDC.64 R6, c[0x0][0x390] ;  /* 0x0000e400ff067b82 */ /* 0x000e220000000a00 */
[----:B--2---:R-:W-:-:S05]  /*00e0*/  FADD R9, R2, R5 ;  /* 0x0000000502097221 */ /* 0x004fca0000000000 */
[----:B0-----:R-:W-:Y:S01]  /*00f0*/  STG.E desc[UR4][R6.64], R9 ;  /* 0x0000000906007986 */ /* 0x001fe2000c101904 */
[----:B------:R-:W-:Y:S05]  /*0100*/  EXIT ;  /* 0x000000000000794d */ /* 0x000fea0003800000 */
.L_x_0:
[----:B------:R-:W-:-:S00]  /*0110*/  BRA `(.L_x_0) ;  /* 0xfffffffc00fc7947 */ /* 0x000fc0000383ffff */
[----:B------:R-:W-:-:S00]  /*0120*/  NOP ;  /* 0x0000000000007918 */ /* 0x000fc00000000000 */
        /* <DEDUP_REMOVED lines=13> */
.L_x_1:


//--------------------- .nv.shared.reserved.0     --------------------------
	.section	.nv.shared.reserved.0,"aw",@nobits
	.weak		__nv_reservedSMEM_offset_0_alias
	.size		__nv_reservedSMEM_offset_0_alias, 0, 64
	.other		__nv_reservedSMEM_offset_0_alias,@"STO_CUDA_RESERVED_SHARED STV_DEFAULT"
__nv_reservedSMEM_offset_0_alias:
	.zero		0
	.zero		64


//--------------------- .nv.constant0._Z8cuda_addPfS_S_i --------------------------
	.section	.nv.constant0._Z8cuda_addPfS_S_i,"a",@progbits
	.sectionflags	@""
	.align	4
.nv.constant0._Z8cuda_addPfS_S_i:
	.zero		924


//--------------------- SYMBOLS --------------------------

	.type		.nv.reservedSmem.offset0,@object
	.size		.nv.reservedSmem.offset0,0x4
